	.headerflags	@"EF_CUDA_TEXMODE_UNIFIED EF_CUDA_64BIT_ADDRESS EF_CUDA_ACCELERATORS EF_CUDA_SM90 EF_CUDA_VIRTUAL_SM(EF_CUDA_SM90)"
	.elftype	@"ET_EXEC"


//--------------------- .nv.info                  --------------------------
	.section	.nv.info,"",@"SHT_CUDA_INFO"
	.align	4


	//----- nvinfo : EIATTR_REGCOUNT
	.align		4
        /*0000*/ 	.byte	0x04, 0x2f
        /*0002*/ 	.short	(.L_1 - .L_0)
	.align		4
.L_0:
        /*0004*/ 	.word	index@(triton_poi_fused__softmax_0)
        /*0008*/ 	.word	0x00000012


	//----- nvinfo : EIATTR_MIN_STACK_SIZE
	.align		4
.L_1:
        /*000c*/ 	.byte	0x04, 0x12
        /*000e*/ 	.short	(.L_3 - .L_2)
	.align		4
.L_2:
        /*0010*/ 	.word	index@(triton_poi_fused__softmax_0)
        /*0014*/ 	.word	0x00000000


	//----- nvinfo : EIATTR_FRAME_SIZE
	.align		4
.L_3:
        /*0018*/ 	.byte	0x04, 0x11
        /*001a*/ 	.short	(.L_5 - .L_4)
	.align		4
.L_4:
        /*001c*/ 	.word	index@(triton_poi_fused__softmax_0)
        /*0020*/ 	.word	0x00000000


	//----- nvinfo : EIATTR_MIN_STACK_SIZE
	.align		4
.L_5:
        /*0024*/ 	.byte	0x04, 0x12
        /*0026*/ 	.short	(.L_7 - .L_6)
	.align		4
.L_6:
        /*0028*/ 	.word	index@(triton_poi_fused__softmax_0)
        /*002c*/ 	.word	0x00000000
.L_7:


//--------------------- .nv.info.triton_poi_fused__softmax_0 --------------------------
	.section	.nv.info.triton_poi_fused__softmax_0,"",@"SHT_CUDA_INFO"
	.sectionflags	@""
	.align	4


	//----- nvinfo : EIATTR_CUDA_API_VERSION
	.align		4
        /*0000*/ 	.byte	0x04, 0x37
        /*0002*/ 	.short	(.L_9 - .L_8)
.L_8:
        /*0004*/ 	.word	0x0000007c


	//----- nvinfo : EIATTR_KPARAM_INFO
	.align		4
.L_9:
        /*0008*/ 	.byte	0x04, 0x17
        /*000a*/ 	.short	(.L_11 - .L_10)
.L_10:
        /*000c*/ 	.word	0x00000000
        /*0010*/ 	.short	0x0002
        /*0012*/ 	.short	0x0010
        /*0014*/ 	.byte	0x00, 0xf0, 0x11, 0x00


	//----- nvinfo : EIATTR_KPARAM_INFO
	.align		4
.L_11:
        /*0018*/ 	.byte	0x04, 0x17
        /*001a*/ 	.short	(.L_13 - .L_12)
.L_12:
        /*001c*/ 	.word	0x00000000
        /*0020*/ 	.short	0x0001
        /*0022*/ 	.short	0x0008
        /*0024*/ 	.byte	0x00, 0xf4, 0x21, 0x00


	//----- nvinfo : EIATTR_KPARAM_INFO
	.align		4
.L_13:
        /*0028*/ 	.byte	0x04, 0x17
        /*002a*/ 	.short	(.L_15 - .L_14)
.L_14:
        /*002c*/ 	.word	0x00000000
        /*0030*/ 	.short	0x0000
        /*0032*/ 	.short	0x0000
        /*0034*/ 	.byte	0x00, 0xf4, 0x21, 0x00


	//----- nvinfo : EIATTR_SPARSE_MMA_MASK
	.align		4
.L_15:
        /*0038*/ 	.byte	0x03, 0x50
        /*003a*/ 	.short	0x0000


	//----- nvinfo : EIATTR_MAXREG_COUNT
	.align		4
        /*003c*/ 	.byte	0x03, 0x1b
        /*003e*/ 	.short	0x00ff


	//----- nvinfo : EIATTR_EXIT_INSTR_OFFSETS
	.align		4
        /*0040*/ 	.byte	0x04, 0x1c
        /*0042*/ 	.short	(.L_17 - .L_16)


	//   ....[0]....
.L_16:
        /*0044*/ 	.word	0x00000400


	//   ....[1]....
        /*0048*/ 	.word	0x00000420


	//----- nvinfo : EIATTR_REQNTID
	.align		4
.L_17:
        /*004c*/ 	.byte	0x04, 0x10
        /*004e*/ 	.short	(.L_19 - .L_18)
.L_18:
        /*0050*/ 	.word	0x00000080
        /*0054*/ 	.word	0x00000001
        /*0058*/ 	.word	0x00000001


	//----- nvinfo : EIATTR_CBANK_PARAM_SIZE
	.align		4
.L_19:
        /*005c*/ 	.byte	0x03, 0x19
        /*005e*/ 	.short	0x0014


	//----- nvinfo : EIATTR_PARAM_CBANK
	.align		4
        /*0060*/ 	.byte	0x04, 0x0a
        /*0062*/ 	.short	(.L_21 - .L_20)
	.align		4
.L_20:
        /*0064*/ 	.word	index@(.nv.constant0.triton_poi_fused__softmax_0)
        /*0068*/ 	.short	0x0210
        /*006a*/ 	.short	0x0014


	//----- nvinfo : EIATTR_SW_WAR
	.align		4
.L_21:
        /*006c*/ 	.byte	0x04, 0x36
        /*006e*/ 	.short	(.L_23 - .L_22)
.L_22:
        /*0070*/ 	.word	0x00000008
.L_23:


//--------------------- .nv.callgraph             --------------------------
	.section	.nv.callgraph,"",@"SHT_CUDA_CALLGRAPH"
	.align	4
	.sectionentsize	8
	.align		4
        /*0000*/ 	.word	0x00000000
	.align		4
        /*0004*/ 	.word	0xffffffff
	.align		4
        /*0008*/ 	.word	0x00000000
	.align		4
        /*000c*/ 	.word	0xfffffffe
	.align		4
        /*0010*/ 	.word	0x00000000
	.align		4
        /*0014*/ 	.word	0xfffffffd
	.align		4
        /*0018*/ 	.word	0x00000000
	.align		4
        /*001c*/ 	.word	0xfffffffc


//--------------------- .text.triton_poi_fused__softmax_0 --------------------------
	.section	.text.triton_poi_fused__softmax_0,"ax",@progbits
	.align	128
        .global         triton_poi_fused__softmax_0
        .type           triton_poi_fused__softmax_0,@function
        .size           triton_poi_fused__softmax_0,(.L_x_1 - triton_poi_fused__softmax_0)
        .other          triton_poi_fused__softmax_0,@"STO_CUDA_ENTRY STV_DEFAULT"
triton_poi_fused__softmax_0:
.text.triton_poi_fused__softmax_0:
[----:B------:R-:W0:Y:S02]  /*0000*/  LDC R1, c[0x0][0x28] ;  /* 0x00000a00ff017b82 */ /* 0x000e240000000800 */
[----:B------:R-:W1:Y:S01]  /*0010*/  S2R R0, SR_TID.X ;  /* 0x0000000000007919 */ /* 0x000e620000002100 */
[----:B------:R-:W2:Y:S01]  /*0020*/  LDC.64 R2, c[0x0][0x210] ;  /* 0x00008400ff027b82 */ /* 0x000ea20000000a00 */
[----:B------:R-:W-:Y:S01]  /*0030*/  CS2R R14, SRZ ;  /* 0x00000000000e7805 */ /* 0x000fe2000001ff00 */
[----:B------:R-:W-:Y:S01]  /*0040*/  ULDC.64 UR4, c[0x0][0x208] ;  /* 0x0000820000047ab9 */ /* 0x000fe20000000a00 */
[----:B------:R-:W3:Y:S01]  /*0050*/  S2R R5, SR_CTAID.X ;  /* 0x0000000000057919 */ /* 0x000ee20000002500 */
[----:B-1----:R-:W-:Y:S01]  /*0060*/  IMAD.SHL.U32 R0, R0, 0x2, RZ ;  /* 0x0000000200007824 */ /* 0x002fe200078e00ff */
[----:B---3--:R-:W-:-:S04]  /*0070*/  SHF.R.S32.HI R4, RZ, 0x17, R5 ;  /* 0x00000017ff047819 */ /* 0x008fc80000011405 */
[----:B------:R-:W-:Y:S02]  /*0080*/  LOP3.LUT R0, R0, 0xfe, RZ, 0xc0, !PT ;  /* 0x000000fe00007812 */ /* 0x000fe400078ec0ff */
[----:B------:R-:W-:-:S03]  /*0090*/  SGXT R4, R4, 0x1 ;  /* 0x000000010404781a */ /* 0x000fc60000000200 */
[----:B------:R-:W-:-:S05]  /*00a0*/  IMAD R5, R5, 0x100, R0 ;  /* 0x0000010005057824 */ /* 0x000fca00078e0200 */
[----:B------:R-:W-:Y:S02]  /*00b0*/  LEA.HI R4, R4, R5, RZ, 0x2 ;  /* 0x0000000504047211 */ /* 0x000fe400078f10ff */
[----:B------:R-:W-:Y:S02]  /*00c0*/  ISETP.GE.AND P0, PT, R5, 0x100, PT ;  /* 0x000001000500780c */ /* 0x000fe40003f06270 */
[----:B------:R-:W-:-:S05]  /*00d0*/  LOP3.LUT R7, R4, 0xfffffffc, RZ, 0xc0, !PT ;  /* 0xfffffffc04077812 */ /* 0x000fca00078ec0ff */
[----:B--2---:R-:W-:-:S06]  /*00e0*/  IMAD.WIDE R6, R7, 0x4, R2 ;  /* 0x0000000407067825 */ /* 0x004fcc00078e0202 */
[----:B------:R-:W2:Y:S01]  /*00f0*/  @!P0 LDG.E.EL R15, desc[UR4][R6.64] ;  /* 0x00000004060f8981 */ /* 0x000ea2000c2e1900 */
[----:B------:R-:W-:-:S03]  /*0100*/  IMAD.MOV.U32 R0, RZ, RZ, RZ ;  /* 0x000000ffff007224 */ /* 0x000fc600078e00ff */
[----:B------:R-:W3:Y:S01]  /*0110*/  @!P0 LDG.E.EL R14, desc[UR4][R6.64] ;  /* 0x00000004060e8981 */ /* 0x000ee2000c2e1900 */
[----:B------:R-:W-:Y:S01]  /*0120*/  IMAD.MOV.U32 R4, RZ, RZ, RZ ;  /* 0x000000ffff047224 */ /* 0x000fe200078e00ff */
[----:B------:R-:W-:Y:S02]  /*0130*/  CS2R R10, SRZ ;  /* 0x00000000000a7805 */ /* 0x000fe4000001ff00 */
[----:B------:R-:W4:Y:S04]  /*0140*/  @!P0 LDG.E.EL R0, desc[UR4][R6.64+0x4] ;  /* 0x0000040406008981 */ /* 0x000f28000c2e1900 */
[----:B------:R-:W5:Y:S04]  /*0150*/  @!P0 LDG.E.EL R4, desc[UR4][R6.64+0x4] ;  /* 0x0000040406048981 */ /* 0x000f68000c2e1900 */
[----:B------:R-:W5:Y:S04]  /*0160*/  @!P0 LDG.E.EL R10, desc[UR4][R6.64+0x8] ;  /* 0x00000804060a8981 */ /* 0x000f68000c2e1900 */
[----:B------:R-:W5:Y:S01]  /*0170*/  @!P0 LDG.E.EL R11, desc[UR4][R6.64+0x8] ;  /* 0x00000804060b8981 */ /* 0x000f62000c2e1900 */
[----:B------:R-:W-:-:S06]  /*0180*/  CS2R R12, SRZ ;  /* 0x00000000000c7805 */ /* 0x000fcc000001ff00 */
[----:B------:R-:W5:Y:S04]  /*0190*/  @!P0 LDG.E.EL R12, desc[UR4][R6.64+0xc] ;  /* 0x00000c04060c8981 */ /* 0x000f68000c2e1900 */
[----:B------:R-:W5:Y:S01]  /*01a0*/  @!P0 LDG.E.EL R13, desc[UR4][R6.64+0xc] ;  /* 0x00000c04060d8981 */ /* 0x000f62000c2e1900 */
[----:B------:R-:W-:Y:S01]  /*01b0*/  CS2R R8, SRZ ;  /* 0x0000000000087805 */ /* 0x000fe2000001ff00 */
[----:B------:R-:W-:-:S05]  /*01c0*/  IMAD.WIDE R2, R5, 0x4, R2 ;  /* 0x0000000405027825 */ /* 0x000fca00078e0202 */
[----:B------:R1:W5:Y:S02]  /*01d0*/  @!P0 LDG.E.64 R8, desc[UR4][R2.64] ;  /* 0x0000000402088981 */ /* 0x000364000c1e1b00 */
[----:B-1----:R-:W1:Y:S02]  /*01e0*/  LDC.64 R2, c[0x0][0x218] ;  /* 0x00008600ff027b82 */ /* 0x002e640000000a00 */
[----:B-1----:R-:W-:Y:S01]  /*01f0*/  IMAD.WIDE R2, R5, 0x4, R2 ;  /* 0x0000000405027825 */ /* 0x002fe200078e0202 */
[C---:B--2---:R-:W-:Y:S02]  /*0200*/  FSETP.NAN.AND P3, PT, R15.reuse, R15, PT ;  /* 0x0000000f0f00720b */ /* 0x044fe40003f68000 */
[C---:B---3--:R-:W-:Y:S02]  /*0210*/  FSETP.NAN.AND P4, PT, R14.reuse, R14, PT ;  /* 0x0000000e0e00720b */ /* 0x048fe40003f88000 */
[----:B----4-:R-:W-:Y:S02]  /*0220*/  FSETP.GT.AND P1, PT, R15, R0, PT ;  /* 0x000000000f00720b */ /* 0x010fe40003f24000 */
[----:B-----5:R-:W-:-:S07]  /*0230*/  FSETP.GT.AND P2, PT, R14, R4, PT ;  /* 0x000000040e00720b */ /* 0x020fce0003f44000 */
[----:B------:R-:W-:Y:S02]  /*0240*/  @!P3 FSEL R15, R15, R0, P1 ;  /* 0x000000000f0fb208 */ /* 0x000fe40000800000 */
[----:B------:R-:W-:Y:S02]  /*0250*/  @!P4 FSEL R14, R14, R4, P2 ;  /* 0x000000040e0ec208 */ /* 0x000fe40001000000 */
[C---:B------:R-:W-:Y:S02]  /*0260*/  FSETP.GT.AND P1, PT, R15.reuse, R10, PT ;  /* 0x0000000a0f00720b */ /* 0x040fe40003f24000 */
[C---:B------:R-:W-:Y:S02]  /*0270*/  FSETP.GT.AND P2, PT, R14.reuse, R11, PT ;  /* 0x0000000b0e00720b */ /* 0x040fe40003f44000 */
[----:B------:R-:W-:Y:S02]  /*0280*/  FSETP.NAN.AND P3, PT, R15, R15, PT ;  /* 0x0000000f0f00720b */ /* 0x000fe40003f68000 */
[----:B------:R-:W-:-:S07]  /*0290*/  FSETP.NAN.AND P4, PT, R14, R14, PT ;  /* 0x0000000e0e00720b */ /* 0x000fce0003f88000 */
[----:B------:R-:W-:Y:S02]  /*02a0*/  @!P1 FSEL R15, R15, R10, P3 ;  /* 0x0000000a0f0f9208 */ /* 0x000fe40001800000 */
[----:B------:R-:W-:Y:S02]  /*02b0*/  @!P2 FSEL R14, R14, R11, P4 ;  /* 0x0000000b0e0ea208 */ /* 0x000fe40002000000 */
[C---:B------:R-:W-:Y:S02]  /*02c0*/  FSETP.GT.AND P1, PT, R15.reuse, R12, PT ;  /* 0x0000000c0f00720b */ /* 0x040fe40003f24000 */
[C---:B------:R-:W-:Y:S02]  /*02d0*/  FSETP.GT.AND P2, PT, R14.reuse, R13, PT ;  /* 0x0000000d0e00720b */ /* 0x040fe40003f44000 */
[----:B------:R-:W-:Y:S02]  /*02e0*/  FSETP.NAN.AND P3, PT, R15, R15, PT ;  /* 0x0000000f0f00720b */ /* 0x000fe40003f68000 */
[----:B------:R-:W-:-:S07]  /*02f0*/  FSETP.NAN.AND P4, PT, R14, R14, PT ;  /* 0x0000000e0e00720b */ /* 0x000fce0003f88000 */
[----:B------:R-:W-:Y:S02]  /*0300*/  @!P1 FSEL R15, R15, R12, P3 ;  /* 0x0000000c0f0f9208 */ /* 0x000fe40001800000 */
[----:B------:R-:W-:-:S03]  /*0310*/  @!P2 FSEL R14, R14, R13, P4 ;  /* 0x0000000d0e0ea208 */ /* 0x000fc60002000000 */
[----:B------:R-:W-:Y:S02]  /*0320*/  FADD R8, -R15, R8 ;  /* 0x000000080f087221 */ /* 0x000fe40000000100 */
[----:B------:R-:W-:Y:S02]  /*0330*/  FADD R9, -R14, R9 ;  /* 0x000000090e097221 */ /* 0x000fe40000000100 */
[----:B------:R-:W-:Y:S02]  /*0340*/  FMUL R8, R8, 0.5 ;  /* 0x3f00000008087820 */ /* 0x000fe40000400000 */
[----:B------:R-:W-:Y:S02]  /*0350*/  FMUL R9, R9, 0.5 ;  /* 0x3f00000009097820 */ /* 0x000fe40000400000 */
[----:B------:R-:W-:Y:S02]  /*0360*/  FMUL R8, R8, 1.4426950216293334961 ;  /* 0x3fb8aa3b08087820 */ /* 0x000fe40000400000 */
[----:B------:R-:W-:-:S03]  /*0370*/  FMUL R9, R9, 1.4426950216293334961 ;  /* 0x3fb8aa3b09097820 */ /* 0x000fc60000400000 */
[----:B------:R-:W-:Y:S02]  /*0380*/  FSETP.GEU.AND P1, PT, R8, -126, PT ;  /* 0xc2fc00000800780b */ /* 0x000fe40003f2e000 */
[----:B------:R-:W-:-:S11]  /*0390*/  FSETP.GEU.AND P2, PT, R9, -126, PT ;  /* 0xc2fc00000900780b */ /* 0x000fd60003f4e000 */
[----:B------:R-:W-:Y:S02]  /*03a0*/  @!P1 FMUL R8, R8, 0.5 ;  /* 0x3f00000008089820 */ /* 0x000fe40000400000 */
[----:B------:R-:W-:Y:S02]  /*03b0*/  @!P2 FMUL R9, R9, 0.5 ;  /* 0x3f0000000909a820 */ /* 0x000fe40000400000 */
[----:B------:R-:W1:Y:S08]  /*03c0*/  MUFU.EX2 R6, R8 ;  /* 0x0000000800067308 */ /* 0x000e700000000800 */
[----:B------:R-:W2:Y:S01]  /*03d0*/  MUFU.EX2 R7, R9 ;  /* 0x0000000900077308 */ /* 0x000ea20000000800 */
[----:B-1----:R-:W-:Y:S01]  /*03e0*/  @!P1 FMUL R6, R6, R6 ;  /* 0x0000000606069220 */ /* 0x002fe20000400000 */
[----:B--2---:R-:W-:Y:S01]  /*03f0*/  @!P2 FMUL R7, R7, R7 ;  /* 0x000000070707a220 */ /* 0x004fe20000400000 */
[----:B------:R-:W-:Y:S06]  /*0400*/  @P0 EXIT ;  /* 0x000000000000094d */ /* 0x000fec0003800000 */
[----:B------:R-:W-:Y:S01]  /*0410*/  STG.E.64 desc[UR4][R2.64], R6 ;  /* 0x0000000602007986 */ /* 0x000fe2000c101b04 */
[----:B------:R-:W-:Y:S05]  /*0420*/  EXIT ;  /* 0x000000000000794d */ /* 0x000fea0003800000 */
.L_x_0:
[----:B------:R-:W-:-:S00]  /*0430*/  BRA `(.L_x_0) ;  /* 0xfffffffc00fc7947 */ /* 0x000fc0000383ffff */
[----:B------:R-:W-:-:S00]  /*0440*/  NOP ;  /* 0x0000000000007918 */ /* 0x000fc00000000000 */
        /* <DEDUP_REMOVED lines=11> */
.L_x_1:


//--------------------- .nv.constant0.triton_poi_fused__softmax_0 --------------------------
	.section	.nv.constant0.triton_poi_fused__softmax_0,"a",@progbits
	.sectionflags	@""
	.align	4
.nv.constant0.triton_poi_fused__softmax_0:
	.zero		548
